	.headerflags	@"EF_CUDA_TEXMODE_UNIFIED EF_CUDA_64BIT_ADDRESS EF_CUDA_ACCELERATORS EF_CUDA_SM90 EF_CUDA_VIRTUAL_SM(EF_CUDA_SM90)"
	.elftype	@"ET_EXEC"


//--------------------- .nv.info                  --------------------------
	.section	.nv.info,"",@"SHT_CUDA_INFO"
	.align	4


	//----- nvinfo : EIATTR_REGCOUNT
	.align		4
        /*0000*/ 	.byte	0x04, 0x2f
        /*0002*/ 	.short	(.L_1 - .L_0)
	.align		4
.L_0:
        /*0004*/ 	.word	index@(triton_poi_fused_add_div_mean_neg_sum_5)
        /*0008*/ 	.word	0x00000028


	//----- nvinfo : EIATTR_MIN_STACK_SIZE
	.align		4
.L_1:
        /*000c*/ 	.byte	0x04, 0x12
        /*000e*/ 	.short	(.L_3 - .L_2)
	.align		4
.L_2:
        /*0010*/ 	.word	index@(triton_poi_fused_add_div_mean_neg_sum_5)
        /*0014*/ 	.word	0x00000000


	//----- nvinfo : EIATTR_FRAME_SIZE
	.align		4
.L_3:
        /*0018*/ 	.byte	0x04, 0x11
        /*001a*/ 	.short	(.L_5 - .L_4)
	.align		4
.L_4:
        /*001c*/ 	.word	index@(triton_poi_fused_add_div_mean_neg_sum_5)
        /*0020*/ 	.word	0x00000000


	//----- nvinfo : EIATTR_MIN_STACK_SIZE
	.align		4
.L_5:
        /*0024*/ 	.byte	0x04, 0x12
        /*0026*/ 	.short	(.L_7 - .L_6)
	.align		4
.L_6:
        /*0028*/ 	.word	index@(triton_poi_fused_add_div_mean_neg_sum_5)
        /*002c*/ 	.word	0x00000000
.L_7:


//--------------------- .nv.info.triton_poi_fused_add_div_mean_neg_sum_5 --------------------------
	.section	.nv.info.triton_poi_fused_add_div_mean_neg_sum_5,"",@"SHT_CUDA_INFO"
	.sectionflags	@""
	.align	4


	//----- nvinfo : EIATTR_CUDA_API_VERSION
	.align		4
        /*0000*/ 	.byte	0x04, 0x37
        /*0002*/ 	.short	(.L_9 - .L_8)
.L_8:
        /*0004*/ 	.word	0x0000007c


	//----- nvinfo : EIATTR_KPARAM_INFO
	.align		4
.L_9:
        /*0008*/ 	.byte	0x04, 0x17
        /*000a*/ 	.short	(.L_11 - .L_10)
.L_10:
        /*000c*/ 	.word	0x00000000
        /*0010*/ 	.short	0x0002
        /*0012*/ 	.short	0x0010
        /*0014*/ 	.byte	0x00, 0xf4, 0x21, 0x00


	//----- nvinfo : EIATTR_KPARAM_INFO
	.align		4
.L_11:
        /*0018*/ 	.byte	0x04, 0x17
        /*001a*/ 	.short	(.L_13 - .L_12)
.L_12:
        /*001c*/ 	.word	0x00000000
        /*0020*/ 	.short	0x0001
        /*0022*/ 	.short	0x0008
        /*0024*/ 	.byte	0x00, 0xf4, 0x21, 0x00


	//----- nvinfo : EIATTR_KPARAM_INFO
	.align		4
.L_13:
        /*0028*/ 	.byte	0x04, 0x17
        /*002a*/ 	.short	(.L_15 - .L_14)
.L_14:
        /*002c*/ 	.word	0x00000000
        /*0030*/ 	.short	0x0000
        /*0032*/ 	.short	0x0000
        /*0034*/ 	.byte	0x00, 0xf4, 0x21, 0x00


	//----- nvinfo : EIATTR_SPARSE_MMA_MASK
	.align		4
.L_15:
        /*0038*/ 	.byte	0x03, 0x50
        /*003a*/ 	.short	0x0000


	//----- nvinfo : EIATTR_MAXREG_COUNT
	.align		4
        /*003c*/ 	.byte	0x03, 0x1b
        /*003e*/ 	.short	0x00ff


	//----- nvinfo : EIATTR_EXIT_INSTR_OFFSETS
	.align		4
        /*0040*/ 	.byte	0x04, 0x1c
        /*0042*/ 	.short	(.L_17 - .L_16)


	//   ....[0]....
.L_16:
        /*0044*/ 	.word	0x000003f0


	//   ....[1]....
        /*0048*/ 	.word	0x000004b0


	//----- nvinfo : EIATTR_REQNTID
	.align		4
.L_17:
        /*004c*/ 	.byte	0x04, 0x10
        /*004e*/ 	.short	(.L_19 - .L_18)
.L_18:
        /*0050*/ 	.word	0x00000020
        /*0054*/ 	.word	0x00000001
        /*0058*/ 	.word	0x00000001


	//----- nvinfo : EIATTR_CBANK_PARAM_SIZE
	.align		4
.L_19:
        /*005c*/ 	.byte	0x03, 0x19
        /*005e*/ 	.short	0x0018


	//----- nvinfo : EIATTR_PARAM_CBANK
	.align		4
        /*0060*/ 	.byte	0x04, 0x0a
        /*0062*/ 	.short	(.L_21 - .L_20)
	.align		4
.L_20:
        /*0064*/ 	.word	index@(.nv.constant0.triton_poi_fused_add_div_mean_neg_sum_5)
        /*0068*/ 	.short	0x0210
        /*006a*/ 	.short	0x0018


	//----- nvinfo : EIATTR_SW_WAR
	.align		4
.L_21:
        /*006c*/ 	.byte	0x04, 0x36
        /*006e*/ 	.short	(.L_23 - .L_22)
.L_22:
        /*0070*/ 	.word	0x00000008
.L_23:


//--------------------- .nv.callgraph             --------------------------
	.section	.nv.callgraph,"",@"SHT_CUDA_CALLGRAPH"
	.align	4
	.sectionentsize	8
	.align		4
        /*0000*/ 	.word	0x00000000
	.align		4
        /*0004*/ 	.word	0xffffffff
	.align		4
        /*0008*/ 	.word	0x00000000
	.align		4
        /*000c*/ 	.word	0xfffffffe
	.align		4
        /*0010*/ 	.word	0x00000000
	.align		4
        /*0014*/ 	.word	0xfffffffd
	.align		4
        /*0018*/ 	.word	0x00000000
	.align		4
        /*001c*/ 	.word	0xfffffffc


//--------------------- .text.triton_poi_fused_add_div_mean_neg_sum_5 --------------------------
	.section	.text.triton_poi_fused_add_div_mean_neg_sum_5,"ax",@progbits
	.align	128
        .global         triton_poi_fused_add_div_mean_neg_sum_5
        .type           triton_poi_fused_add_div_mean_neg_sum_5,@function
        .size           triton_poi_fused_add_div_mean_neg_sum_5,(.L_x_1 - triton_poi_fused_add_div_mean_neg_sum_5)
        .other          triton_poi_fused_add_div_mean_neg_sum_5,@"STO_CUDA_ENTRY STV_DEFAULT"
triton_poi_fused_add_div_mean_neg_sum_5:
.text.triton_poi_fused_add_div_mean_neg_sum_5:
[----:B------:R-:W0:Y:S08]  /*0000*/  LDC R1, c[0x0][0x28] ;  /* 0x00000a00ff017b82 */ /* 0x000e300000000800 */
[----:B------:R-:W1:Y:S01]  /*0010*/  LDC.64 R4, c[0x0][0x210] ;  /* 0x00008400ff047b82 */ /* 0x000e620000000a00 */
[----:B------:R-:W-:-:S07]  /*0020*/  ULDC.64 UR4, c[0x0][0x208] ;  /* 0x0000820000047ab9 */ /* 0x000fce0000000a00 */
[----:B------:R-:W2:Y:S01]  /*0030*/  LDC.64 R2, c[0x0][0x218] ;  /* 0x00008600ff027b82 */ /* 0x000ea20000000a00 */
[----:B-1----:R-:W3:Y:S04]  /*0040*/  LDG.E R7, desc[UR4][R4.64] ;  /* 0x0000000404077981 */ /* 0x002ee8000c1e1900 */
[----:B------:R-:W3:Y:S04]  /*0050*/  LDG.E R8, desc[UR4][R4.64+0x4] ;  /* 0x0000040404087981 */ /* 0x000ee8000c1e1900 */
[----:B------:R-:W4:Y:S04]  /*0060*/  LDG.E R11, desc[UR4][R4.64+0x10] ;  /* 0x00001004040b7981 */ /* 0x000f28000c1e1900 */
[----:B------:R-:W4:Y:S04]  /*0070*/  LDG.E R12, desc[UR4][R4.64+0x14] ;  /* 0x00001404040c7981 */ /* 0x000f28000c1e1900 */
[----:B------:R-:W4:Y:S04]  /*0080*/  LDG.E R9, desc[UR4][R4.64+0x8] ;  /* 0x0000080404097981 */ /* 0x000f28000c1e1900 */
[----:B------:R-:W4:Y:S04]  /*0090*/  LDG.E R13, desc[UR4][R4.64+0x18] ;  /* 0x00001804040d7981 */ /* 0x000f28000c1e1900 */
[----:B------:R-:W4:Y:S04]  /*00a0*/  LDG.E R15, desc[UR4][R4.64+0x20] ;  /* 0x00002004040f7981 */ /* 0x000f28000c1e1900 */
[----:B------:R-:W4:Y:S04]  /*00b0*/  LDG.E R16, desc[UR4][R4.64+0x24] ;  /* 0x0000240404107981 */ /* 0x000f28000c1e1900 */
[----:B--2---:R-:W2:Y:S04]  /*00c0*/  LDG.E R22, desc[UR4][R2.64] ;  /* 0x0000000402167981 */ /* 0x004ea8000c1e1900 */
[----:B------:R-:W2:Y:S04]  /*00d0*/  LDG.E R23, desc[UR4][R2.64+0x4] ;  /* 0x0000040402177981 */ /* 0x000ea8000c1e1900 */
        /* <DEDUP_REMOVED lines=20> */
[----:B------:R1:W5:Y:S04]  /*0220*/  LDG.E R0, desc[UR4][R4.64+0x3c] ;  /* 0x00003c0404007981 */ /* 0x000368000c1e1900 */
[----:B------:R1:W5:Y:S01]  /*0230*/  LDG.E R6, desc[UR4][R2.64+0x3c] ;  /* 0x00003c0402067981 */ /* 0x000362000c1e1900 */
[----:B------:R-:W1:Y:S02]  /*0240*/  S2R R37, SR_TID.X ;  /* 0x0000000000257919 */ /* 0x000e640000002100 */
[----:B01----:R-:W-:Y:S01]  /*0250*/  LOP3.LUT P0, RZ, R37, 0x1f, RZ, 0xc0, !PT ;  /* 0x0000001f25ff7812 */ /* 0x003fe2000780c0ff */
[----:B---3--:R-:W-:Y:S01]  /*0260*/  FADD R8, R7, R8 ;  /* 0x0000000807087221 */ /* 0x008fe20000000000 */
[----:B----4-:R-:W-:-:S03]  /*0270*/  FADD R12, R11, R12 ;  /* 0x0000000c0b0c7221 */ /* 0x010fc60000000000 */
[----:B------:R-:W-:Y:S01]  /*0280*/  FADD R9, R9, R8 ;  /* 0x0000000809097221 */ /* 0x000fe20000000000 */
[----:B------:R-:W-:Y:S01]  /*0290*/  FADD R13, R13, R12 ;  /* 0x0000000c0d0d7221 */ /* 0x000fe20000000000 */
[----:B------:R-:W-:Y:S01]  /*02a0*/  FADD R16, R15, R16 ;  /* 0x000000100f107221 */ /* 0x000fe20000000000 */
[----:B--2---:R-:W-:Y:S01]  /*02b0*/  FADD R23, R22, R23 ;  /* 0x0000001716177221 */ /* 0x004fe20000000000 */
[----:B------:R-:W-:Y:S01]  /*02c0*/  FADD R27, R26, R27 ;  /* 0x0000001b1a1b7221 */ /* 0x000fe20000000000 */
[----:B------:R-:W-:Y:S01]  /*02d0*/  FADD R9, R10, R9 ;  /* 0x000000090a097221 */ /* 0x000fe20000000000 */
[----:B------:R-:W-:Y:S01]  /*02e0*/  FADD R14, R14, R13 ;  /* 0x0000000d0e0e7221 */ /* 0x000fe20000000000 */
[----:B------:R-:W-:Y:S01]  /*02f0*/  FADD R17, R17, R16 ;  /* 0x0000001011117221 */ /* 0x000fe20000000000 */
[----:B------:R-:W-:Y:S01]  /*0300*/  FADD R24, R24, R23 ;  /* 0x0000001718187221 */ /* 0x000fe20000000000 */
[----:B------:R-:W-:Y:S01]  /*0310*/  FADD R28, R28, R27 ;  /* 0x0000001b1c1c7221 */ /* 0x000fe20000000000 */
[----:B------:R-:W-:Y:S01]  /*0320*/  FADD R9, R9, R14 ;  /* 0x0000000e09097221 */ /* 0x000fe20000000000 */
[----:B------:R-:W-:Y:S01]  /*0330*/  FADD R31, R30, R31 ;  /* 0x0000001f1e1f7221 */ /* 0x000fe20000000000 */
[----:B------:R-:W-:-:S04]  /*0340*/  FADD R18, R18, R17 ;  /* 0x0000001112127221 */ /* 0x000fc80000000000 */
[----:B------:R-:W-:Y:S01]  /*0350*/  FADD R9, R9, R18 ;  /* 0x0000001209097221 */ /* 0x000fe20000000000 */
[----:B------:R-:W-:Y:S01]  /*0360*/  FADD R20, R19, R20 ;  /* 0x0000001413147221 */ /* 0x000fe20000000000 */
[----:B------:R-:W-:Y:S01]  /*0370*/  FADD R24, R25, R24 ;  /* 0x0000001819187221 */ /* 0x000fe20000000000 */
[----:B------:R-:W-:Y:S01]  /*0380*/  FADD R29, R29, R28 ;  /* 0x0000001c1d1d7221 */ /* 0x000fe20000000000 */
[----:B------:R-:W-:-:S03]  /*0390*/  FADD R32, R32, R31 ;  /* 0x0000001f20207221 */ /* 0x000fc60000000000 */
[----:B------:R-:W-:Y:S01]  /*03a0*/  FADD R24, R24, R29 ;  /* 0x0000001d18187221 */ /* 0x000fe20000000000 */
[----:B------:R-:W-:Y:S01]  /*03b0*/  FADD R35, R34, R35 ;  /* 0x0000002322237221 */ /* 0x000fe20000000000 */
[----:B------:R-:W-:Y:S01]  /*03c0*/  FADD R21, R21, R20 ;  /* 0x0000001415157221 */ /* 0x000fe20000000000 */
[----:B------:R-:W-:Y:S02]  /*03d0*/  FADD R33, R33, R32 ;  /* 0x0000002021217221 */ /* 0x000fe40000000000 */
[----:B------:R-:W-:Y:S01]  /*03e0*/  FADD R35, R36, R35 ;  /* 0x0000002324237221 */ /* 0x000fe20000000000 */
[----:B------:R-:W-:Y:S06]  /*03f0*/  @P0 EXIT ;  /* 0x000000000000094d */ /* 0x000fec0003800000 */
[----:B------:R-:W0:Y:S01]  /*0400*/  LDC.64 R4, c[0x0][0x220] ;  /* 0x00008800ff047b82 */ /* 0x000e220000000a00 */
[----:B-----5:R-:W-:Y:S01]  /*0410*/  FADD R0, R0, R21 ;  /* 0x0000001500007221 */ /* 0x020fe20000000000 */
[----:B------:R-:W-:Y:S01]  /*0420*/  FADD R33, R24, R33 ;  /* 0x0000002118217221 */ /* 0x000fe20000000000 */
[----:B------:R-:W-:Y:S02]  /*0430*/  FADD R2, R6, R35 ;  /* 0x0000002306027221 */ /* 0x000fe40000000000 */
[----:B------:R-:W-:Y:S02]  /*0440*/  FADD R0, R0, R9 ;  /* 0x0000000900007221 */ /* 0x000fe40000000000 */
[----:B------:R-:W-:Y:S02]  /*0450*/  FADD R2, R2, R33 ;  /* 0x0000002102027221 */ /* 0x000fe40000000000 */
[----:B------:R-:W-:Y:S02]  /*0460*/  FFMA R0, R0, -0.25, RZ ;  /* 0xbe80000000007823 */ /* 0x000fe400000000ff */
[----:B------:R-:W-:-:S04]  /*0470*/  FFMA R3, R2, -0.25, RZ ;  /* 0xbe80000002037823 */ /* 0x000fc800000000ff */
[----:B------:R-:W-:-:S04]  /*0480*/  FADD R0, R0, R3 ;  /* 0x0000000300007221 */ /* 0x000fc80000000000 */
[----:B------:R-:W-:-:S05]  /*0490*/  FMUL R3, R0, 0.5 ;  /* 0x3f00000000037820 */ /* 0x000fca0000400000 */
[----:B0-----:R-:W-:Y:S01]  /*04a0*/  STG.E desc[UR4][R4.64], R3 ;  /* 0x0000000304007986 */ /* 0x001fe2000c101904 */
[----:B------:R-:W-:Y:S05]  /*04b0*/  EXIT ;  /* 0x000000000000794d */ /* 0x000fea0003800000 */
.L_x_0:
[----:B------:R-:W-:-:S00]  /*04c0*/  BRA `(.L_x_0) ;  /* 0xfffffffc00fc7947 */ /* 0x000fc0000383ffff */
[----:B------:R-:W-:-:S00]  /*04d0*/  NOP ;  /* 0x0000000000007918 */ /* 0x000fc00000000000 */
        /* <DEDUP_REMOVED lines=10> */
.L_x_1:


//--------------------- .nv.constant0.triton_poi_fused_add_div_mean_neg_sum_5 --------------------------
	.section	.nv.constant0.triton_poi_fused_add_div_mean_neg_sum_5,"a",@progbits
	.sectionflags	@""
	.align	4
.nv.constant0.triton_poi_fused_add_div_mean_neg_sum_5:
	.zero		552
